//
// Generated by NVIDIA NVVM Compiler
//
// Compiler Build ID: CL-36424714
// Cuda compilation tools, release 13.0, V13.0.88
// Based on NVVM 20.0.0
//

.version 9.0
.target sm_100
.address_size 64

	// .globl	_Z16init_line_kernelPfS_i
.extern .func  (.param .b32 func_retval0) vprintf
(
	.param .b64 vprintf_param_0,
	.param .b64 vprintf_param_1
)
;
.global .align 1 .b8 $str[24] = {103, 114, 105, 100, 68, 105, 109, 32, 32, 32, 40, 37, 100, 44, 32, 37, 100, 44, 32, 37, 100, 41, 10};
.global .align 1 .b8 $str$1[25] = {98, 108, 111, 99, 107, 68, 105, 109, 32, 32, 32, 40, 37, 100, 44, 32, 37, 100, 44, 32, 37, 100, 41, 10};

.visible .entry _Z16init_line_kernelPfS_i(
	.param .u64 .ptr .align 1 _Z16init_line_kernelPfS_i_param_0,
	.param .u64 .ptr .align 1 _Z16init_line_kernelPfS_i_param_1,
	.param .u32 _Z16init_line_kernelPfS_i_param_2
)
{
	.local .align 8 .b8 	__local_depot0[16];
	.reg .b64 	%SP;
	.reg .b64 	%SPL;
	.reg .pred 	%p<5>;
	.reg .b32 	%r<21>;
	.reg .b32 	%f<6>;
	.reg .b64 	%rd<14>;

	mov.u64 	%SPL, __local_depot0;
	cvta.local.u64 	%SP, %SPL;
	ld.param.u64 	%rd3, [_Z16init_line_kernelPfS_i_param_0];
	ld.param.u64 	%rd4, [_Z16init_line_kernelPfS_i_param_1];
	ld.param.u32 	%r7, [_Z16init_line_kernelPfS_i_param_2];
	mov.u32 	%r8, %ctaid.x;
	mov.u32 	%r1, %ntid.x;
	mov.u32 	%r9, %tid.x;
	mad.lo.s32 	%r20, %r8, %r1, %r9;
	mov.u32 	%r3, %nctaid.x;
	setp.ne.s32 	%p1, %r20, 0;
	@%p1 bra 	$L__BB0_2;
	add.u64 	%rd5, %SP, 0;
	add.u64 	%rd6, %SPL, 0;
	mov.u32 	%r10, %nctaid.y;
	mov.u32 	%r11, %nctaid.z;
	st.local.v2.u32 	[%rd6], {%r3, %r10};
	st.local.u32 	[%rd6+8], %r11;
	mov.u64 	%rd7, $str;
	cvta.global.u64 	%rd8, %rd7;
	{ // callseq 0, 0
	.param .b64 param0;
	st.param.b64 	[param0], %rd8;
	.param .b64 param1;
	st.param.b64 	[param1], %rd5;
	.param .b32 retval0;
	call.uni (retval0), 
	vprintf, 
	(
	param0, 
	param1
	);
	ld.param.b32 	%r12, [retval0];
	} // callseq 0
	mov.u32 	%r14, %ntid.y;
	mov.u32 	%r15, %ntid.z;
	st.local.v2.u32 	[%rd6], {%r1, %r14};
	st.local.u32 	[%rd6+8], %r15;
	mov.u64 	%rd9, $str$1;
	cvta.global.u64 	%rd10, %rd9;
	{ // callseq 1, 0
	.param .b64 param0;
	st.param.b64 	[param0], %rd10;
	.param .b64 param1;
	st.param.b64 	[param1], %rd5;
	.param .b32 retval0;
	call.uni (retval0), 
	vprintf, 
	(
	param0, 
	param1
	);
	ld.param.b32 	%r16, [retval0];
	} // callseq 1
$L__BB0_2:
	setp.gt.s32 	%p2, %r20, %r7;
	@%p2 bra 	$L__BB0_7;
	mul.lo.s32 	%r4, %r1, %r3;
	cvta.to.global.u64 	%rd1, %rd4;
	cvta.to.global.u64 	%rd2, %rd3;
	add.s32 	%r18, %r7, -1;
	cvt.rn.f32.s32 	%f1, %r18;
$L__BB0_4:
	setp.lt.s32 	%p3, %r20, 1;
	@%p3 bra 	$L__BB0_6;
	add.s32 	%r19, %r20, -1;
	cvt.rn.f32.u32 	%f2, %r19;
	div.rn.f32 	%f3, %f2, %f1;
	mul.f32 	%f4, %f3, 0f40C90FDB;
	sin.approx.f32 	%f5, %f4;
	mul.wide.u32 	%rd11, %r20, 4;
	add.s64 	%rd12, %rd1, %rd11;
	st.global.f32 	[%rd12], %f5;
	add.s64 	%rd13, %rd2, %rd11;
	st.global.f32 	[%rd13], %f5;
$L__BB0_6:
	add.s32 	%r20, %r20, %r4;
	setp.le.s32 	%p4, %r20, %r7;
	@%p4 bra 	$L__BB0_4;
$L__BB0_7:
	ret;

}
	// .globl	_Z13update_kernelPfS_S_ii
.visible .entry _Z13update_kernelPfS_S_ii(
	.param .u64 .ptr .align 1 _Z13update_kernelPfS_S_ii_param_0,
	.param .u64 .ptr .align 1 _Z13update_kernelPfS_S_ii_param_1,
	.param .u64 .ptr .align 1 _Z13update_kernelPfS_S_ii_param_2,
	.param .u32 _Z13update_kernelPfS_S_ii_param_3,
	.param .u32 _Z13update_kernelPfS_S_ii_param_4
)
{
	.reg .pred 	%p<8>;
	.reg .b32 	%r<17>;
	.reg .b32 	%f<6>;
	.reg .b64 	%rd<15>;
	.reg .b64 	%fd<6>;

	ld.param.u64 	%rd6, [_Z13update_kernelPfS_S_ii_param_0];
	ld.param.u64 	%rd7, [_Z13update_kernelPfS_S_ii_param_1];
	ld.param.u64 	%rd5, [_Z13update_kernelPfS_S_ii_param_2];
	ld.param.u32 	%r8, [_Z13update_kernelPfS_S_ii_param_3];
	ld.param.u32 	%r9, [_Z13update_kernelPfS_S_ii_param_4];
	cvta.to.global.u64 	%rd1, %rd6;
	cvta.to.global.u64 	%rd2, %rd7;
	mov.u32 	%r10, %ctaid.x;
	mov.u32 	%r1, %ntid.x;
	mov.u32 	%r11, %tid.x;
	mad.lo.s32 	%r2, %r10, %r1, %r11;
	setp.lt.s32 	%p1, %r8, 1;
	@%p1 bra 	$L__BB1_9;
	mov.u32 	%r13, %nctaid.x;
	mul.lo.s32 	%r3, %r1, %r13;
	cvta.to.global.u64 	%rd3, %rd5;
	mov.b32 	%r15, 1;
$L__BB1_2:
	setp.gt.s32 	%p2, %r2, %r9;
	@%p2 bra 	$L__BB1_8;
	mov.u32 	%r16, %r2;
$L__BB1_4:
	setp.ne.s32 	%p3, %r16, 1;
	setp.ne.s32 	%p4, %r16, %r9;
	mul.wide.s32 	%rd8, %r16, 4;
	add.s64 	%rd4, %rd3, %rd8;
	and.pred  	%p5, %p3, %p4;
	@%p5 bra 	$L__BB1_6;
	mov.b32 	%r14, 0;
	st.global.u32 	[%rd4], %r14;
	bra.uni 	$L__BB1_7;
$L__BB1_6:
	add.s64 	%rd10, %rd2, %rd8;
	ld.global.f32 	%f1, [%rd10];
	cvt.f64.f32 	%fd1, %f1;
	add.f64 	%fd2, %fd1, %fd1;
	add.s64 	%rd11, %rd1, %rd8;
	ld.global.f32 	%f2, [%rd11];
	cvt.f64.f32 	%fd3, %f2;
	sub.f64 	%fd4, %fd2, %fd3;
	fma.rn.f64 	%fd5, %fd1, 0dBFC70A3D80000000, %fd4;
	cvt.rn.f32.f64 	%f3, %fd5;
	st.global.f32 	[%rd4], %f3;
$L__BB1_7:
	add.s64 	%rd13, %rd2, %rd8;
	ld.global.f32 	%f4, [%rd13];
	add.s64 	%rd14, %rd1, %rd8;
	st.global.f32 	[%rd14], %f4;
	ld.global.f32 	%f5, [%rd4];
	st.global.f32 	[%rd13], %f5;
	add.s32 	%r16, %r16, %r3;
	setp.le.s32 	%p6, %r16, %r9;
	@%p6 bra 	$L__BB1_4;
$L__BB1_8:
	add.s32 	%r7, %r15, 1;
	setp.ne.s32 	%p7, %r15, %r8;
	mov.u32 	%r15, %r7;
	@%p7 bra 	$L__BB1_2;
$L__BB1_9:
	ret;

}


// ===== COMPILED SASS (sm_100) =====

	.target	sm_100

	.elftype	@"ET_EXEC"


//--------------------- .note.nv.tkinfo           --------------------------
	.section	.note.nv.tkinfo,"",@"SHT_NOTE"
	.sectionflags	@"SHF_NOTE_NV_TKINFO"
	.tkinfo
        /*0018*/ 	.word	0x00000002
        /*0030*/ 	.string	""
        /*0030*/ 	.string	"ptxas"
        /*0030*/ 	.string	"Cuda compilation tools, release 13.0, V13.0.88"
        /*0030*/ 	.string	"Build cuda_13.0.r13.0/compiler.36424714_0"
        /*0030*/ 	.string	"-arch sm_100 -m 64 "



//--------------------- .note.nv.cuinfo           --------------------------
	.section	.note.nv.cuinfo,"",@"SHT_NOTE"
	.sectionflags	@"SHF_NOTE_NV_CUINFO"
        /*0018*/ 	.short	0x0002
        /*001a*/ 	.short	0x0064
        /*001c*/ 	.short	0x0082
	.zero		2


//--------------------- .nv.info                  --------------------------
	.section	.nv.info,"",@"SHT_CUDA_INFO"
	.align	4


	//----- nvinfo : EIATTR_REGCOUNT
	.align		4
        /*0000*/ 	.byte	0x04, 0x2f
        /*0002*/ 	.short	(.L_3 - .L_2)
	.align		4
.L_2:
        /*0004*/ 	.word	index@(_Z16init_line_kernelPfS_i)
        /*0008*/ 	.word	0x0000001a


	//----- nvinfo : EIATTR_FRAME_SIZE
	.align		4
.L_3:
        /*000c*/ 	.byte	0x04, 0x11
        /*000e*/ 	.short	(.L_5 - .L_4)
	.align		4
.L_4:
        /*0010*/ 	.word	index@($__internal_0_$__cuda_sm3x_div_rn_noftz_f32_slowpath)
        /*0014*/ 	.word	0x00000010


	//----- nvinfo : EIATTR_FRAME_SIZE
	.align		4
.L_5:
        /*0018*/ 	.byte	0x04, 0x11
        /*001a*/ 	.short	(.L_7 - .L_6)
	.align		4
.L_6:
        /*001c*/ 	.word	index@(_Z16init_line_kernelPfS_i)
        /*0020*/ 	.word	0x00000010


	//----- nvinfo : EIATTR_REGCOUNT
	.align		4
.L_7:
        /*0024*/ 	.byte	0x04, 0x2f
        /*0026*/ 	.short	(.L_9 - .L_8)
	.align		4
.L_8:
        /*0028*/ 	.word	index@(_Z13update_kernelPfS_S_ii)
        /*002c*/ 	.word	0x00000019


	//----- nvinfo : EIATTR_FRAME_SIZE
	.align		4
.L_9:
        /*0030*/ 	.byte	0x04, 0x11
        /*0032*/ 	.short	(.L_11 - .L_10)
	.align		4
.L_10:
        /*0034*/ 	.word	index@(_Z13update_kernelPfS_S_ii)
        /*0038*/ 	.word	0x00000000


	//----- nvinfo : EIATTR_MIN_STACK_SIZE
	.align		4
.L_11:
        /*003c*/ 	.byte	0x04, 0x12
        /*003e*/ 	.short	(.L_13 - .L_12)
	.align		4
.L_12:
        /*0040*/ 	.word	index@(_Z13update_kernelPfS_S_ii)
        /*0044*/ 	.word	0x00000000


	//----- nvinfo : EIATTR_MIN_STACK_SIZE
	.align		4
.L_13:
        /*0048*/ 	.byte	0x04, 0x12
        /*004a*/ 	.short	(.L_15 - .L_14)
	.align		4
.L_14:
        /*004c*/ 	.word	index@(_Z16init_line_kernelPfS_i)
        /*0050*/ 	.word	0x00000010
.L_15:


//--------------------- .nv.compat                --------------------------
	.section	.nv.compat,"",@"SHT_CUDA_COMPAT_INFO"
	.align	4
        /*0000*/ 	.byte	0x02, 0x09, 0x00, 0x00, 0x02, 0x02, 0x01, 0x00, 0x02, 0x05, 0x05, 0x00, 0x03, 0x07, 0x01, 0x01
        /*0010*/ 	.byte	0x02, 0x03, 0x00, 0x00, 0x02, 0x06, 0x01, 0x00, 0x04, 0x0b, 0x08, 0x00, 0x01, 0x00, 0x00, 0x00
        /*0020*/ 	.byte	0x00, 0x00, 0x00, 0x00


//--------------------- .nv.info._Z13update_kernelPfS_S_ii --------------------------
	.section	.nv.info._Z13update_kernelPfS_S_ii,"",@"SHT_CUDA_INFO"
	.sectionflags	@""
	.align	4


	//----- nvinfo : EIATTR_CUDA_API_VERSION
	.align		4
        /*0000*/ 	.byte	0x04, 0x37
        /*0002*/ 	.short	(.L_17 - .L_16)
.L_16:
        /*0004*/ 	.word	0x00000082


	//----- nvinfo : EIATTR_KPARAM_INFO
	.align		4
.L_17:
        /*0008*/ 	.byte	0x04, 0x17
        /*000a*/ 	.short	(.L_19 - .L_18)
.L_18:
        /*000c*/ 	.word	0x00000000
        /*0010*/ 	.short	0x0004
        /*0012*/ 	.short	0x001c
        /*0014*/ 	.byte	0x00, 0xf0, 0x11, 0x00


	//----- nvinfo : EIATTR_KPARAM_INFO
	.align		4
.L_19:
        /*0018*/ 	.byte	0x04, 0x17
        /*001a*/ 	.short	(.L_21 - .L_20)
.L_20:
        /*001c*/ 	.word	0x00000000
        /*0020*/ 	.short	0x0003
        /*0022*/ 	.short	0x0018
        /*0024*/ 	.byte	0x00, 0xf0, 0x11, 0x00


	//----- nvinfo : EIATTR_KPARAM_INFO
	.align		4
.L_21:
        /*0028*/ 	.byte	0x04, 0x17
        /*002a*/ 	.short	(.L_23 - .L_22)
.L_22:
        /*002c*/ 	.word	0x00000000
        /*0030*/ 	.short	0x0002
        /*0032*/ 	.short	0x0010
        /*0034*/ 	.byte	0x00, 0xf5, 0x21, 0x00


	//----- nvinfo : EIATTR_KPARAM_INFO
	.align		4
.L_23:
        /*0038*/ 	.byte	0x04, 0x17
        /*003a*/ 	.short	(.L_25 - .L_24)
.L_24:
        /*003c*/ 	.word	0x00000000
        /*0040*/ 	.short	0x0001
        /*0042*/ 	.short	0x0008
        /*0044*/ 	.byte	0x00, 0xf5, 0x21, 0x00


	//----- nvinfo : EIATTR_KPARAM_INFO
	.align		4
.L_25:
        /*0048*/ 	.byte	0x04, 0x17
        /*004a*/ 	.short	(.L_27 - .L_26)
.L_26:
        /*004c*/ 	.word	0x00000000
        /*0050*/ 	.short	0x0000
        /*0052*/ 	.short	0x0000
        /*0054*/ 	.byte	0x00, 0xf5, 0x21, 0x00


	//----- nvinfo : EIATTR_SPARSE_MMA_MASK
	.align		4
.L_27:
        /*0058*/ 	.byte	0x03, 0x50
        /*005a*/ 	.short	0x0000


	//----- nvinfo : EIATTR_MAXREG_COUNT
	.align		4
        /*005c*/ 	.byte	0x03, 0x1b
        /*005e*/ 	.short	0x00ff


	//----- nvinfo : EIATTR_MERCURY_ISA_VERSION
	.align		4
        /*0060*/ 	.byte	0x03, 0x5f
        /*0062*/ 	.short	0x0101


	//----- nvinfo : EIATTR_VRC_CTA_INIT_COUNT
	.align		4
        /*0064*/ 	.byte	0x02, 0x4a
	.zero		1
	.zero		1


	//----- nvinfo : EIATTR_EXIT_INSTR_OFFSETS
	.align		4
        /*0068*/ 	.byte	0x04, 0x1c
        /*006a*/ 	.short	(.L_29 - .L_28)


	//   ....[0]....
.L_28:
        /*006c*/ 	.word	0x00000060


	//   ....[1]....
        /*0070*/ 	.word	0x00000320


	//----- nvinfo : EIATTR_CRS_STACK_SIZE
	.align		4
.L_29:
        /*0074*/ 	.byte	0x04, 0x1e
        /*0076*/ 	.short	(.L_31 - .L_30)
.L_30:
        /*0078*/ 	.word	0x00000000


	//----- nvinfo : EIATTR_CBANK_PARAM_SIZE
	.align		4
.L_31:
        /*007c*/ 	.byte	0x03, 0x19
        /*007e*/ 	.short	0x0020


	//----- nvinfo : EIATTR_PARAM_CBANK
	.align		4
        /*0080*/ 	.byte	0x04, 0x0a
        /*0082*/ 	.short	(.L_33 - .L_32)
	.align		4
.L_32:
        /*0084*/ 	.word	index@(.nv.constant0._Z13update_kernelPfS_S_ii)
        /*0088*/ 	.short	0x0380
        /*008a*/ 	.short	0x0020


	//----- nvinfo : EIATTR_SW_WAR
	.align		4
.L_33:
        /*008c*/ 	.byte	0x04, 0x36
        /*008e*/ 	.short	(.L_35 - .L_34)
.L_34:
        /*0090*/ 	.word	0x00000008
.L_35:


//--------------------- .nv.info._Z16init_line_kernelPfS_i --------------------------
	.section	.nv.info._Z16init_line_kernelPfS_i,"",@"SHT_CUDA_INFO"
	.sectionflags	@""
	.align	4


	//----- nvinfo : EIATTR_CUDA_API_VERSION
	.align		4
        /*0000*/ 	.byte	0x04, 0x37
        /*0002*/ 	.short	(.L_37 - .L_36)
.L_36:
        /*0004*/ 	.word	0x00000082


	//----- nvinfo : EIATTR_KPARAM_INFO
	.align		4
.L_37:
        /*0008*/ 	.byte	0x04, 0x17
        /*000a*/ 	.short	(.L_39 - .L_38)
.L_38:
        /*000c*/ 	.word	0x00000000
        /*0010*/ 	.short	0x0002
        /*0012*/ 	.short	0x0010
        /*0014*/ 	.byte	0x00, 0xf0, 0x11, 0x00


	//----- nvinfo : EIATTR_KPARAM_INFO
	.align		4
.L_39:
        /*0018*/ 	.byte	0x04, 0x17
        /*001a*/ 	.short	(.L_41 - .L_40)
.L_40:
        /*001c*/ 	.word	0x00000000
        /*0020*/ 	.short	0x0001
        /*0022*/ 	.short	0x0008
        /*0024*/ 	.byte	0x00, 0xf5, 0x21, 0x00


	//----- nvinfo : EIATTR_KPARAM_INFO
	.align		4
.L_41:
        /*0028*/ 	.byte	0x04, 0x17
        /*002a*/ 	.short	(.L_43 - .L_42)
.L_42:
        /*002c*/ 	.word	0x00000000
        /*0030*/ 	.short	0x0000
        /*0032*/ 	.short	0x0000
        /*0034*/ 	.byte	0x00, 0xf5, 0x21, 0x00


	//----- nvinfo : EIATTR_SPARSE_MMA_MASK
	.align		4
.L_43:
        /*0038*/ 	.byte	0x03, 0x50
        /*003a*/ 	.short	0x0000


	//----- nvinfo : EIATTR_MAXREG_COUNT
	.align		4
        /*003c*/ 	.byte	0x03, 0x1b
        /*003e*/ 	.short	0x00ff


	//----- nvinfo : EIATTR_EXTERNS
	.align		4
        /*0040*/ 	.byte	0x04, 0x0f
        /*0042*/ 	.short	(.L_45 - .L_44)


	//   ....[0]....
	.align		4
.L_44:
        /*0044*/ 	.word	index@(vprintf)


	//----- nvinfo : EIATTR_MERCURY_ISA_VERSION
	.align		4
.L_45:
        /*0048*/ 	.byte	0x03, 0x5f
        /*004a*/ 	.short	0x0101


	//----- nvinfo : EIATTR_VRC_CTA_INIT_COUNT
	.align		4
        /*004c*/ 	.byte	0x02, 0x4a
	.zero		1
	.zero		1


	//----- nvinfo : EIATTR_SYSCALL_OFFSETS
	.align		4
        /*0050*/ 	.byte	0x04, 0x46
        /*0052*/ 	.short	(.L_47 - .L_46)


	//   ....[0]....
.L_46:
        /*0054*/ 	.word	0x000001b0


	//   ....[1]....
        /*0058*/ 	.word	0x00000270


	//----- nvinfo : EIATTR_EXIT_INSTR_OFFSETS
	.align		4
.L_47:
        /*005c*/ 	.byte	0x04, 0x1c
        /*005e*/ 	.short	(.L_49 - .L_48)


	//   ....[0]....
.L_48:
        /*0060*/ 	.word	0x000002b0


	//   ....[1]....
        /*0064*/ 	.word	0x00000530


	//----- nvinfo : EIATTR_CRS_STACK_SIZE
	.align		4
.L_49:
        /*0068*/ 	.byte	0x04, 0x1e
        /*006a*/ 	.short	(.L_51 - .L_50)
.L_50:
        /*006c*/ 	.word	0x00000000


	//----- nvinfo : EIATTR_CBANK_PARAM_SIZE
	.align		4
.L_51:
        /*0070*/ 	.byte	0x03, 0x19
        /*0072*/ 	.short	0x0014


	//----- nvinfo : EIATTR_PARAM_CBANK
	.align		4
        /*0074*/ 	.byte	0x04, 0x0a
        /*0076*/ 	.short	(.L_53 - .L_52)
	.align		4
.L_52:
        /*0078*/ 	.word	index@(.nv.constant0._Z16init_line_kernelPfS_i)
        /*007c*/ 	.short	0x0380
        /*007e*/ 	.short	0x0014


	//----- nvinfo : EIATTR_SW_WAR
	.align		4
.L_53:
        /*0080*/ 	.byte	0x04, 0x36
        /*0082*/ 	.short	(.L_55 - .L_54)
.L_54:
        /*0084*/ 	.word	0x00000008
.L_55:


//--------------------- .nv.callgraph             --------------------------
	.section	.nv.callgraph,"",@"SHT_CUDA_CALLGRAPH"
	.align	4
	.sectionentsize	8
	.align		4
        /*0000*/ 	.word	0x00000000
	.align		4
        /*0004*/ 	.word	0xffffffff
	.align		4
        /*0008*/ 	.word	index@(_Z16init_line_kernelPfS_i)
	.align		4
        /*000c*/ 	.word	index@(vprintf)
	.align		4
        /*0010*/ 	.word	0x00000000
	.align		4
        /*0014*/ 	.word	0xfffffffe
	.align		4
        /*0018*/ 	.word	0x00000000
	.align		4
        /*001c*/ 	.word	0xfffffffd
	.align		4
        /*0020*/ 	.word	0x00000000
	.align		4
        /*0024*/ 	.word	0xfffffffc


//--------------------- .nv.constant4             --------------------------
	.section	.nv.constant4,"a",@progbits
	.align	8
	.align		8
.nv.constant4:
        /*0000*/ 	.dword	$str
	.align		8
        /*0008*/ 	.dword	$str$1
	.align		8
        /*0010*/ 	.dword	vprintf


//--------------------- .text._Z13update_kernelPfS_S_ii --------------------------
	.section	.text._Z13update_kernelPfS_S_ii,"ax",@progbits
	.align	128
        .global         _Z13update_kernelPfS_S_ii
        .type           _Z13update_kernelPfS_S_ii,@function
        .size           _Z13update_kernelPfS_S_ii,(.L_x_26 - _Z13update_kernelPfS_S_ii)
        .other          _Z13update_kernelPfS_S_ii,@"STO_CUDA_ENTRY STV_DEFAULT"
_Z13update_kernelPfS_S_ii:
.text._Z13update_kernelPfS_S_ii:
[----:B------:R-:W-:Y:S08]  /*0000*/  LDC R1, c[0x0][0x37c] ;  /* 0x0000df00ff017b82 */ /* 0x000ff00000000800 */
[----:B------:R-:W0:Y:S01]  /*0010*/  LDC R0, c[0x0][0x398] ;  /* 0x0000e600ff007b82 */ /* 0x000e220000000800 */
[----:B------:R-:W1:Y:S07]  /*0020*/  S2R R3, SR_TID.X ;  /* 0x0000000000037919 */ /* 0x000e6e0000002100 */
[----:B------:R-:W2:Y:S08]  /*0030*/  LDC R16, c[0x0][0x360] ;  /* 0x0000d800ff107b82 */ /* 0x000eb00000000800 */
[----:B------:R-:W3:Y:S01]  /*0040*/  S2UR UR4, SR_CTAID.X ;  /* 0x00000000000479c3 */ /* 0x000ee20000002500 */
[----:B0-----:R-:W-:-:S13]  /*0050*/  ISETP.GE.AND P0, PT, R0, 0x1, PT ;  /* 0x000000010000780c */ /* 0x001fda0003f06270 */
[----:B-123--:R-:W-:Y:S05]  /*0060*/  @!P0 EXIT ;  /* 0x000000000000894d */ /* 0x00efea0003800000 */
[----:B------:R-:W0:Y:S01]  /*0070*/  LDCU UR5, c[0x0][0x370] ;  /* 0x00006e00ff0577ac */ /* 0x000e220008000800 */
[C---:B------:R-:W-:Y:S01]  /*0080*/  IMAD R0, R16.reuse, UR4, R3 ;  /* 0x0000000410007c24 */ /* 0x040fe2000f8e0203 */
[----:B------:R-:W1:Y:S01]  /*0090*/  LDCU.64 UR6, c[0x0][0x358] ;  /* 0x00006b00ff0677ac */ /* 0x000e620008000a00 */
[----:B------:R-:W-:Y:S01]  /*00a0*/  UMOV UR4, 0x1 ;  /* 0x0000000100047882 */ /* 0x000fe20000000000 */
[----:B0-----:R-:W-:-:S07]  /*00b0*/  IMAD R16, R16, UR5, RZ ;  /* 0x0000000510107c24 */ /* 0x001fce000f8e02ff */
.L_x_3:
[----:B------:R-:W0:Y:S01]  /*00c0*/  LDCU.64 UR8, c[0x0][0x398] ;  /* 0x00007300ff0877ac */ /* 0x000e220008000a00 */
[----:B------:R-:W-:Y:S01]  /*00d0*/  BSSY.RECONVERGENT B0, `(.L_x_0) ;  /* 0x0000023000007945 */ /* 0x000fe20003800200 */
[----:B------:R-:W-:Y:S01]  /*00e0*/  UMOV UR5, UR4 ;  /* 0x0000000400057c82 */ /* 0x000fe20008000000 */
[----:B------:R-:W-:Y:S01]  /*00f0*/  UIADD3 UR4, UPT, UPT, UR4, 0x1, URZ ;  /* 0x0000000104047890 */ /* 0x000fe2000fffe0ff */
[----:B0-----:R-:W-:Y:S01]  /*0100*/  ISETP.GT.AND P0, PT, R0, UR9, PT ;  /* 0x0000000900007c0c */ /* 0x001fe2000bf04270 */
[----:B------:R-:W0:Y:S01]  /*0110*/  LDCU UR9, c[0x0][0x39c] ;  /* 0x00007380ff0977ac */ /* 0x000e220008000800 */
[----:B------:R-:W-:-:S11]  /*0120*/  UISETP.NE.AND UP0, UPT, UR5, UR8, UPT ;  /* 0x000000080500728c */ /* 0x000fd6000bf05270 */
[----:B------:R-:W-:Y:S05]  /*0130*/  @P0 BRA `(.L_x_1) ;  /* 0x0000000000700947 */ /* 0x000fea0003800000 */
[----:B------:R-:W2:Y:S01]  /*0140*/  LDC.64 R2, c[0x0][0x390] ;  /* 0x0000e400ff027b82 */ /* 0x000ea20000000a00 */
[----:B------:R-:W-:-:S07]  /*0150*/  IMAD.MOV.U32 R17, RZ, RZ, R0 ;  /* 0x000000ffff117224 */ /* 0x000fce00078e0000 */
[----:B------:R-:W3:Y:S08]  /*0160*/  LDC.64 R4, c[0x0][0x380] ;  /* 0x0000e000ff047b82 */ /* 0x000ef00000000a00 */
[----:B------:R-:W4:Y:S02]  /*0170*/  LDC.64 R6, c[0x0][0x388] ;  /* 0x0000e200ff067b82 */ /* 0x000f240000000a00 */
.L_x_2:
[C---:B0-----:R-:W-:Y:S01]  /*0180*/  ISETP.NE.AND P0, PT, R17.reuse, UR9, PT ;  /* 0x0000000911007c0c */ /* 0x041fe2000bf05270 */
[----:B--2---:R-:W-:-:S03]  /*0190*/  IMAD.WIDE R10, R17, 0x4, R2 ;  /* 0x00000004110a7825 */ /* 0x004fc600078e0202 */
[C---:B------:R-:W-:Y:S01]  /*01a0*/  ISETP.NE.AND P0, PT, R17.reuse, 0x1, P0 ;  /* 0x000000011100780c */ /* 0x040fe20000705270 */
[----:B----4-:R-:W-:-:S04]  /*01b0*/  IMAD.WIDE R8, R17, 0x4, R6 ;  /* 0x0000000411087825 */ /* 0x010fc800078e0206 */
[----:B---3--:R-:W-:-:S08]  /*01c0*/  IMAD.WIDE R12, R17, 0x4, R4 ;  /* 0x00000004110c7825 */ /* 0x008fd000078e0204 */
[----:B-1----:R0:W-:Y:S04]  /*01d0*/  @!P0 STG.E desc[UR6][R10.64], RZ ;  /* 0x000000ff0a008986 */ /* 0x0021e8000c101906 */
[----:B------:R-:W2:Y:S04]  /*01e0*/  @P0 LDG.E R14, desc[UR6][R8.64] ;  /* 0x00000006080e0981 */ /* 0x000ea8000c1e1900 */
[----:B------:R-:W3:Y:S01]  /*01f0*/  @P0 LDG.E R22, desc[UR6][R12.64] ;  /* 0x000000060c160981 */ /* 0x000ee2000c1e1900 */
[----:B--2---:R-:W1:Y:S08]  /*0200*/  @P0 F2F.F64.F32 R14, R14 ;  /* 0x0000000e000e0310 */ /* 0x004e700000201800 */
[----:B---3--:R-:W2:Y:S01]  /*0210*/  @P0 F2F.F64.F32 R20, R22 ;  /* 0x0000001600140310 */ /* 0x008ea20000201800 */
[----:B-1----:R-:W-:-:S08]  /*0220*/  @P0 DADD R18, R14, R14 ;  /* 0x000000000e120229 */ /* 0x002fd0000000000e */
[----:B--2---:R-:W-:Y:S01]  /*0230*/  @P0 DADD R18, R18, -R20 ;  /* 0x0000000012120229 */ /* 0x004fe20000000814 */
[----:B------:R-:W-:Y:S01]  /*0240*/  @P0 IMAD.MOV.U32 R20, RZ, RZ, -0x80000000 ;  /* 0x80000000ff140424 */ /* 0x000fe200078e00ff */
[----:B------:R-:W-:-:S06]  /*0250*/  @P0 MOV R21, 0x3fc70a3d ;  /* 0x3fc70a3d00150802 */ /* 0x000fcc0000000f00 */
[----:B------:R-:W-:-:S10]  /*0260*/  @P0 DFMA R18, R14, -R20, R18 ;  /* 0x800000140e12022b */ /* 0x000fd40000000012 */
[----:B------:R-:W1:Y:S02]  /*0270*/  @P0 F2F.F32.F64 R19, R18 ;  /* 0x0000001200130310 */ /* 0x000e640000301000 */
[----:B-1----:R0:W-:Y:S04]  /*0280*/  @P0 STG.E desc[UR6][R10.64], R19 ;  /* 0x000000130a000986 */ /* 0x0021e8000c101906 */
[----:B------:R-:W2:Y:S04]  /*0290*/  LDG.E R15, desc[UR6][R8.64] ;  /* 0x00000006080f7981 */ /* 0x000ea8000c1e1900 */
[----:B--2---:R0:W-:Y:S04]  /*02a0*/  STG.E desc[UR6][R12.64], R15 ;  /* 0x0000000f0c007986 */ /* 0x0041e8000c101906 */
[----:B------:R-:W2:Y:S01]  /*02b0*/  LDG.E R21, desc[UR6][R10.64] ;  /* 0x000000060a157981 */ /* 0x000ea2000c1e1900 */
[----:B------:R-:W-:-:S04]  /*02c0*/  IADD3 R17, PT, PT, R16, R17, RZ ;  /* 0x0000001110117210 */ /* 0x000fc80007ffe0ff */
[----:B------:R-:W-:Y:S01]  /*02d0*/  ISETP.GT.AND P0, PT, R17, UR9, PT ;  /* 0x0000000911007c0c */ /* 0x000fe2000bf04270 */
[----:B--2---:R0:W-:-:S12]  /*02e0*/  STG.E desc[UR6][R8.64], R21 ;  /* 0x0000001508007986 */ /* 0x0041d8000c101906 */
[----:B------:R-:W-:Y:S05]  /*02f0*/  @!P0 BRA `(.L_x_2) ;  /* 0xfffffffc00a08947 */ /* 0x000fea000383ffff */
.L_x_1:
[----:B01----:R-:W-:Y:S05]  /*0300*/  BSYNC.RECONVERGENT B0 ;  /* 0x0000000000007941 */ /* 0x003fea0003800200 */
.L_x_0:
[----:B------:R-:W-:Y:S05]  /*0310*/  BRA.U UP0, `(.L_x_3) ;  /* 0xfffffffd00687547 */ /* 0x000fea000b83ffff */
[----:B------:R-:W-:Y:S05]  /*0320*/  EXIT ;  /* 0x000000000000794d */ /* 0x000fea0003800000 */
.L_x_4:
[----:B------:R-:W-:-:S00]  /*0330*/  BRA `(.L_x_4) ;  /* 0xfffffffc00fc7947 */ /* 0x000fc0000383ffff */
[----:B------:R-:W-:-:S00]  /*0340*/  NOP ;  /* 0x0000000000007918 */ /* 0x000fc00000000000 */
        /* <DEDUP_REMOVED lines=11> */
.L_x_26:


//--------------------- .text._Z16init_line_kernelPfS_i --------------------------
	.section	.text._Z16init_line_kernelPfS_i,"ax",@progbits
	.align	128
        .global         _Z16init_line_kernelPfS_i
        .type           _Z16init_line_kernelPfS_i,@function
        .size           _Z16init_line_kernelPfS_i,(.L_x_25 - _Z16init_line_kernelPfS_i)
        .other          _Z16init_line_kernelPfS_i,@"STO_CUDA_ENTRY STV_DEFAULT"
_Z16init_line_kernelPfS_i:
.text._Z16init_line_kernelPfS_i:
[----:B------:R-:W0:Y:S01]  /*0000*/  LDC R1, c[0x0][0x37c] ;  /* 0x0000df00ff017b82 */ /* 0x000e220000000800 */
[----:B------:R-:W1:Y:S01]  /*0010*/  S2R R23, SR_TID.X ;  /* 0x0000000000177919 */ /* 0x000e620000002100 */
[----:B------:R-:W2:Y:S06]  /*0020*/  LDCU UR5, c[0x0][0x2fc] ;  /* 0x00005f80ff0577ac */ /* 0x000eac0008000800 */
[----:B------:R-:W1:Y:S01]  /*0030*/  S2UR UR6, SR_CTAID.X ;  /* 0x00000000000679c3 */ /* 0x000e620000002500 */
[----:B0-----:R-:W-:Y:S01]  /*0040*/  VIADD R1, R1, 0xfffffff0 ;  /* 0xfffffff001017836 */ /* 0x001fe20000000000 */
[----:B------:R-:W-:Y:S01]  /*0050*/  BSSY.RECONVERGENT B6, `(.L_x_5) ;  /* 0x0000023000067945 */ /* 0x000fe20003800200 */
[----:B------:R-:W0:Y:S01]  /*0060*/  LDCU UR4, c[0x0][0x2f8] ;  /* 0x00005f00ff0477ac */ /* 0x000e220008000800 */
[----:B------:R-:W3:Y:S04]  /*0070*/  LDCU UR36, c[0x0][0x390] ;  /* 0x00007200ff2477ac */ /* 0x000ee80008000800 */
[----:B------:R-:W1:Y:S08]  /*0080*/  LDC R16, c[0x0][0x360] ;  /* 0x0000d800ff107b82 */ /* 0x000e700000000800 */
[----:B------:R-:W4:Y:S01]  /*0090*/  LDC R2, c[0x0][0x370] ;  /* 0x0000dc00ff027b82 */ /* 0x000f220000000800 */
[----:B0-----:R-:W-:-:S05]  /*00a0*/  IADD3 R19, P1, PT, R1, UR4, RZ ;  /* 0x0000000401137c10 */ /* 0x001fca000ff3e0ff */
[----:B--2---:R-:W-:Y:S02]  /*00b0*/  IMAD.X R18, RZ, RZ, UR5, P1 ;  /* 0x00000005ff127e24 */ /* 0x004fe400088e06ff */
[----:B-1----:R-:W-:-:S05]  /*00c0*/  IMAD R23, R16, UR6, R23 ;  /* 0x0000000610177c24 */ /* 0x002fca000f8e0217 */
[----:B------:R-:W-:-:S13]  /*00d0*/  ISETP.NE.AND P0, PT, R23, RZ, PT ;  /* 0x000000ff1700720c */ /* 0x000fda0003f05270 */
[----:B---34-:R-:W-:Y:S05]  /*00e0*/  @P0 BRA `(.L_x_6) ;  /* 0x0000000000640947 */ /* 0x018fea0003800000 */
[----:B------:R-:W0:Y:S01]  /*00f0*/  LDC R3, c[0x0][0x374] ;  /* 0x0000dd00ff037b82 */ /* 0x000e220000000800 */
[----:B------:R-:W-:Y:S01]  /*0100*/  MOV R22, 0x10 ;  /* 0x0000001000167802 */ /* 0x000fe20000000f00 */
[----:B------:R-:W1:Y:S01]  /*0110*/  LDCU.64 UR4, c[0x4][URZ] ;  /* 0x01000000ff0477ac */ /* 0x000e620008000a00 */
[----:B------:R-:W-:Y:S02]  /*0120*/  IMAD.MOV.U32 R6, RZ, RZ, R19 ;  /* 0x000000ffff067224 */ /* 0x000fe400078e0013 */
[----:B------:R-:W-:-:S03]  /*0130*/  IMAD.MOV.U32 R7, RZ, RZ, R18 ;  /* 0x000000ffff077224 */ /* 0x000fc600078e0012 */
[----:B------:R-:W2:Y:S08]  /*0140*/  LDC R0, c[0x0][0x378] ;  /* 0x0000de00ff007b82 */ /* 0x000eb00000000800 */
[----:B------:R3:W4:Y:S01]  /*0150*/  LDC.64 R8, c[0x4][R22] ;  /* 0x0100000016087b82 */ /* 0x0007220000000a00 */
[----:B-1----:R-:W-:Y:S02]  /*0160*/  IMAD.U32 R4, RZ, RZ, UR4 ;  /* 0x00000004ff047e24 */ /* 0x002fe4000f8e00ff */
[----:B------:R-:W-:Y:S01]  /*0170*/  IMAD.U32 R5, RZ, RZ, UR5 ;  /* 0x00000005ff057e24 */ /* 0x000fe2000f8e00ff */
[----:B0-----:R3:W-:Y:S04]  /*0180*/  STL.64 [R1], R2 ;  /* 0x0000000201007387 */ /* 0x0017e80000100a00 */
[----:B--2---:R3:W-:Y:S02]  /*0190*/  STL [R1+0x8], R0 ;  /* 0x0000080001007387 */ /* 0x0047e40000100800 */
[----:B------:R-:W-:-:S07]  /*01a0*/  LEPC R20, `(.L_x_7) ;  /* 0x000000001014794e */ /* 0x000fce0000000000 */
[----:B---34-:R-:W-:Y:S05]  /*01b0*/  CALL.ABS.NOINC R8 ;  /* 0x0000000008007343 */ /* 0x018fea0003c00000 */
.L_x_7:
[----:B------:R-:W0:Y:S01]  /*01c0*/  LDC R17, c[0x0][0x364] ;  /* 0x0000d900ff117b82 */ /* 0x000e220000000800 */
[----:B------:R-:W1:Y:S01]  /*01d0*/  LDCU.64 UR4, c[0x4][0x8] ;  /* 0x01000100ff0477ac */ /* 0x000e620008000a00 */
[----:B------:R-:W-:Y:S02]  /*01e0*/  IMAD.MOV.U32 R6, RZ, RZ, R19 ;  /* 0x000000ffff067224 */ /* 0x000fe400078e0013 */
[----:B------:R-:W-:-:S04]  /*01f0*/  IMAD.MOV.U32 R7, RZ, RZ, R18 ;  /* 0x000000ffff077224 */ /* 0x000fc800078e0012 */
        /* <DEDUP_REMOVED lines=8> */
.L_x_6:
[----:B------:R-:W-:Y:S05]  /*0280*/  BSYNC.RECONVERGENT B6 ;  /* 0x0000000000067941 */ /* 0x000fea0003800200 */
.L_x_5:
[----:B------:R-:W0:Y:S02]  /*0290*/  LDC R0, c[0x0][0x390] ;  /* 0x0000e400ff007b82 */ /* 0x000e240000000800 */
[----:B0-----:R-:W-:-:S13]  /*02a0*/  ISETP.GT.AND P0, PT, R23, R0, PT ;  /* 0x000000001700720c */ /* 0x001fda0003f04270 */
[----:B------:R-:W-:Y:S05]  /*02b0*/  @P0 EXIT ;  /* 0x000000000000094d */ /* 0x000fea0003800000 */
[----:B------:R-:W0:Y:S01]  /*02c0*/  LDC.64 R10, c[0x0][0x358] ;  /* 0x0000d600ff0a7b82 */ /* 0x000e220000000a00 */
[----:B------:R-:W-:Y:S02]  /*02d0*/  VIADD R3, R0, 0xffffffff ;  /* 0xffffffff00037836 */ /* 0x000fe40000000000 */
[----:B------:R-:W-:-:S03]  /*02e0*/  IMAD R2, R16, R2, RZ ;  /* 0x0000000210027224 */ /* 0x000fc600078e02ff */
[----:B------:R-:W-:Y:S02]  /*02f0*/  I2FP.F32.S32 R3, R3 ;  /* 0x0000000300037245 */ /* 0x000fe40000201400 */
[----:B------:R-:W1:Y:S08]  /*0300*/  LDC.64 R6, c[0x0][0x380] ;  /* 0x0000e000ff067b82 */ /* 0x000e700000000a00 */
[----:B------:R-:W2:Y:S02]  /*0310*/  LDC.64 R4, c[0x0][0x388] ;  /* 0x0000e200ff047b82 */ /* 0x000ea40000000a00 */
.L_x_12:
[----:B------:R-:W-:Y:S01]  /*0320*/  ISETP.GE.AND P0, PT, R23, 0x1, PT ;  /* 0x000000011700780c */ /* 0x000fe20003f06270 */
[----:B------:R-:W-:-:S12]  /*0330*/  BSSY.RECONVERGENT B0, `(.L_x_8) ;  /* 0x000001c000007945 */ /* 0x000fd80003800200 */
[----:B---3--:R-:W-:Y:S05]  /*0340*/  @!P0 BRA `(.L_x_9) ;  /* 0x0000000000688947 */ /* 0x008fea0003800000 */
[----:B------:R-:W3:Y:S01]  /*0350*/  MUFU.RCP R8, R3 ;  /* 0x0000000300087308 */ /* 0x000ee20000001000 */
[----:B------:R-:W-:Y:S01]  /*0360*/  VIADD R0, R23, 0xffffffff ;  /* 0xffffffff17007836 */ /* 0x000fe20000000000 */
[----:B------:R-:W-:Y:S04]  /*0370*/  BSSY.RECONVERGENT B1, `(.L_x_10) ;  /* 0x000000c000017945 */ /* 0x000fe80003800200 */
[----:B------:R-:W-:-:S04]  /*0380*/  I2FP.F32.U32 R0, R0 ;  /* 0x0000000000007245 */ /* 0x000fc80000201000 */
[----:B------:R-:W4:Y:S01]  /*0390*/  FCHK P0, R0, R3 ;  /* 0x0000000300007302 */ /* 0x000f220000000000 */
[----:B---3--:R-:W-:-:S04]  /*03a0*/  FFMA R9, -R3, R8, 1 ;  /* 0x3f80000003097423 */ /* 0x008fc80000000108 */
[----:B------:R-:W-:-:S04]  /*03b0*/  FFMA R9, R8, R9, R8 ;  /* 0x0000000908097223 */ /* 0x000fc80000000008 */
[----:B------:R-:W-:-:S04]  /*03c0*/  FFMA R8, R0, R9, RZ ;  /* 0x0000000900087223 */ /* 0x000fc800000000ff */
[----:B------:R-:W-:-:S04]  /*03d0*/  FFMA R12, -R3, R8, R0 ;  /* 0x00000008030c7223 */ /* 0x000fc80000000100 */
[----:B------:R-:W-:Y:S01]  /*03e0*/  FFMA R8, R9, R12, R8 ;  /* 0x0000000c09087223 */ /* 0x000fe20000000008 */
[----:B----4-:R-:W-:Y:S06]  /*03f0*/  @!P0 BRA `(.L_x_11) ;  /* 0x00000000000c8947 */ /* 0x010fec0003800000 */
[----:B------:R-:W-:-:S07]  /*0400*/  MOV R8, 0x420 ;  /* 0x0000042000087802 */ /* 0x000fce0000000f00 */
[----:B012---:R-:W-:Y:S05]  /*0410*/  CALL.REL.NOINC `($__internal_0_$__cuda_sm3x_div_rn_noftz_f32_slowpath) ;  /* 0x0000000000487944 */ /* 0x007fea0003c00000 */
[----:B------:R-:W-:-:S07]  /*0420*/  IMAD.MOV.U32 R8, RZ, RZ, R0 ;  /* 0x000000ffff087224 */ /* 0x000fce00078e0000 */
.L_x_11:
[----:B------:R-:W-:Y:S05]  /*0430*/  BSYNC.RECONVERGENT B1 ;  /* 0x0000000000017941 */ /* 0x000fea0003800200 */
.L_x_10:
[----:B------:R-:W-:Y:S01]  /*0440*/  FMUL R8, R8, 6.2831854820251464844 ;  /* 0x40c90fdb08087820 */ /* 0x000fe20000400000 */
[----:B0-----:R-:W-:Y:S01]  /*0450*/  R2UR UR4, R10 ;  /* 0x000000000a0472ca */ /* 0x001fe200000e0000 */
[----:B-1----:R-:W-:Y:S01]  /*0460*/  IMAD.WIDE.U32 R12, R23, 0x4, R6 ;  /* 0x00000004170c7825 */ /* 0x002fe200078e0006 */
[----:B------:R-:W-:-:S03]  /*0470*/  R2UR UR5, R11 ;  /* 0x000000000b0572ca */ /* 0x000fc600000e0000 */
[----:B------:R-:W-:Y:S01]  /*0480*/  FMUL.RZ R15, R8, 0.15915493667125701904 ;  /* 0x3e22f983080f7820 */ /* 0x000fe2000040c000 */
[----:B------:R-:W-:Y:S01]  /*0490*/  R2UR UR6, R10 ;  /* 0x000000000a0672ca */ /* 0x000fe200000e0000 */
[----:B--2---:R-:W-:Y:S01]  /*04a0*/  IMAD.WIDE.U32 R8, R23, 0x4, R4 ;  /* 0x0000000417087825 */ /* 0x004fe200078e0004 */
[----:B------:R-:W-:-:S03]  /*04b0*/  R2UR UR7, R11 ;  /* 0x000000000b0772ca */ /* 0x000fc600000e0000 */
[----:B------:R-:W0:Y:S04]  /*04c0*/  MUFU.SIN R15, R15 ;  /* 0x0000000f000f7308 */ /* 0x000e280000000400 */
[----:B0-----:R3:W-:Y:S06]  /*04d0*/  STG.E desc[UR4][R8.64], R15 ;  /* 0x0000000f08007986 */ /* 0x0017ec000c101904 */
[----:B------:R3:W-:Y:S02]  /*04e0*/  STG.E desc[UR6][R12.64], R15 ;  /* 0x0000000f0c007986 */ /* 0x0007e4000c101906 */
.L_x_9:
[----:B------:R-:W-:Y:S05]  /*04f0*/  BSYNC.RECONVERGENT B0 ;  /* 0x0000000000007941 */ /* 0x000fea0003800200 */
.L_x_8:
[----:B------:R-:W-:-:S05]  /*0500*/  IMAD.IADD R23, R2, 0x1, R23 ;  /* 0x0000000102177824 */ /* 0x000fca00078e0217 */
[----:B------:R-:W-:-:S13]  /*0510*/  ISETP.GT.AND P0, PT, R23, UR36, PT ;  /* 0x0000002417007c0c */ /* 0x000fda000bf04270 */
[----:B------:R-:W-:Y:S05]  /*0520*/  @!P0 BRA `(.L_x_12) ;  /* 0xfffffffc007c8947 */ /* 0x000fea000383ffff */
[----:B------:R-:W-:Y:S05]  /*0530*/  EXIT ;  /* 0x000000000000794d */ /* 0x000fea0003800000 */
        .weak           $__internal_0_$__cuda_sm3x_div_rn_noftz_f32_slowpath
        .type           $__internal_0_$__cuda_sm3x_div_rn_noftz_f32_slowpath,@function
        .size           $__internal_0_$__cuda_sm3x_div_rn_noftz_f32_slowpath,(.L_x_25 - $__internal_0_$__cuda_sm3x_div_rn_noftz_f32_slowpath)
$__internal_0_$__cuda_sm3x_div_rn_noftz_f32_slowpath:
[--C-:B------:R-:W-:Y:S01]  /*0540*/  SHF.R.U32.HI R12, RZ, 0x17, R3.reuse ;  /* 0x00000017ff0c7819 */ /* 0x100fe20000011603 */
[----:B------:R-:W-:Y:S01]  /*0550*/  BSSY.RECONVERGENT B2, `(.L_x_13) ;  /* 0x0000064000027945 */ /* 0x000fe20003800200 */
[--C-:B------:R-:W-:Y:S01]  /*0560*/  SHF.R.U32.HI R9, RZ, 0x17, R0.reuse ;  /* 0x00000017ff097819 */ /* 0x100fe20000011600 */
[----:B------:R-:W-:Y:S01]  /*0570*/  IMAD.MOV.U32 R13, RZ, RZ, R0 ;  /* 0x000000ffff0d7224 */ /* 0x000fe200078e0000 */
[----:B------:R-:W-:Y:S01]  /*0580*/  LOP3.LUT R12, R12, 0xff, RZ, 0xc0, !PT ;  /* 0x000000ff0c0c7812 */ /* 0x000fe200078ec0ff */
[----:B------:R-:W-:Y:S01]  /*0590*/  IMAD.MOV.U32 R14, RZ, RZ, R3 ;  /* 0x000000ffff0e7224 */ /* 0x000fe200078e0003 */
[----:B------:R-:W-:-:S03]  /*05a0*/  LOP3.LUT R18, R9, 0xff, RZ, 0xc0, !PT ;  /* 0x000000ff09127812 */ /* 0x000fc600078ec0ff */
[----:B------:R-:W-:Y:S02]  /*05b0*/  VIADD R15, R12, 0xffffffff ;  /* 0xffffffff0c0f7836 */ /* 0x000fe40000000000 */
[----:B------:R-:W-:-:S03]  /*05c0*/  VIADD R16, R18, 0xffffffff ;  /* 0xffffffff12107836 */ /* 0x000fc60000000000 */
[----:B------:R-:W-:-:S04]  /*05d0*/  ISETP.GT.U32.AND P0, PT, R15, 0xfd, PT ;  /* 0x000000fd0f00780c */ /* 0x000fc80003f04070 */
[----:B------:R-:W-:-:S13]  /*05e0*/  ISETP.GT.U32.OR P0, PT, R16, 0xfd, P0 ;  /* 0x000000fd1000780c */ /* 0x000fda0000704470 */
[----:B------:R-:W-:Y:S01]  /*05f0*/  @!P0 IMAD.MOV.U32 R9, RZ, RZ, RZ ;  /* 0x000000ffff098224 */ /* 0x000fe200078e00ff */
[----:B------:R-:W-:Y:S06]  /*0600*/  @!P0 BRA `(.L_x_14) ;  /* 0x00000000005c8947 */ /* 0x000fec0003800000 */
[----:B------:R-:W-:Y:S02]  /*0610*/  FSETP.GTU.FTZ.AND P1, PT, |R3|, +INF , PT ;  /* 0x7f8000000300780b */ /* 0x000fe40003f3c200 */
[----:B------:R-:W-:-:S04]  /*0620*/  FSETP.GTU.FTZ.AND P0, PT, |R0|, +INF , PT ;  /* 0x7f8000000000780b */ /* 0x000fc80003f1c200 */
[----:B------:R-:W-:-:S13]  /*0630*/  PLOP3.LUT P0, PT, P0, P1, PT, 0xf8, 0x8f ;  /* 0x00000000008f781c */ /* 0x000fda0000703f70 */
[----:B------:R-:W-:Y:S05]  /*0640*/  @P0 BRA `(.L_x_15) ;  /* 0x00000004004c0947 */ /* 0x000fea0003800000 */
[----:B------:R-:W-:-:S13]  /*0650*/  LOP3.LUT P0, RZ, R14, 0x7fffffff, R13, 0xc8, !PT ;  /* 0x7fffffff0eff7812 */ /* 0x000fda000780c80d */
[----:B------:R-:W-:Y:S05]  /*0660*/  @!P0 BRA `(.L_x_16) ;  /* 0x00000004003c8947 */ /* 0x000fea0003800000 */
[C---:B------:R-:W-:Y:S02]  /*0670*/  FSETP.NEU.FTZ.AND P2, PT, |R0|.reuse, +INF , PT ;  /* 0x7f8000000000780b */ /* 0x040fe40003f5d200 */
[----:B------:R-:W-:Y:S02]  /*0680*/  FSETP.NEU.FTZ.AND P1, PT, |R3|, +INF , PT ;  /* 0x7f8000000300780b */ /* 0x000fe40003f3d200 */
[----:B------:R-:W-:-:S11]  /*0690*/  FSETP.NEU.FTZ.AND P0, PT, |R0|, +INF , PT ;  /* 0x7f8000000000780b */ /* 0x000fd60003f1d200 */
[----:B------:R-:W-:Y:S05]  /*06a0*/  @!P1 BRA !P2, `(.L_x_16) ;  /* 0x00000004002c9947 */ /* 0x000fea0005000000 */
[----:B------:R-:W-:-:S04]  /*06b0*/  LOP3.LUT P2, RZ, R13, 0x7fffffff, RZ, 0xc0, !PT ;  /* 0x7fffffff0dff7812 */ /* 0x000fc8000784c0ff */
[----:B------:R-:W-:-:S13]  /*06c0*/  PLOP3.LUT P1, PT, P1, P2, PT, 0x2f, 0xf2 ;  /* 0x0000000000f2781c */ /* 0x000fda0000f24577 */
[----:B------:R-:W-:Y:S05]  /*06d0*/  @P1 BRA `(.L_x_17) ;  /* 0x0000000400181947 */ /* 0x000fea0003800000 */
[----:B------:R-:W-:-:S04]  /*06e0*/  LOP3.LUT P1, RZ, R14, 0x7fffffff, RZ, 0xc0, !PT ;  /* 0x7fffffff0eff7812 */ /* 0x000fc8000782c0ff */
[----:B------:R-:W-:-:S13]  /*06f0*/  PLOP3.LUT P0, PT, P0, P1, PT, 0x2f, 0xf2 ;  /* 0x0000000000f2781c */ /* 0x000fda0000702577 */
[----:B------:R-:W-:Y:S05]  /*0700*/  @P0 BRA `(.L_x_18) ;  /* 0x0000000400000947 */ /* 0x000fea0003800000 */
[----:B------:R-:W-:Y:S02]  /*0710*/  ISETP.GE.AND P0, PT, R16, RZ, PT ;  /* 0x000000ff1000720c */ /* 0x000fe40003f06270 */
[----:B------:R-:W-:-:S11]  /*0720*/  ISETP.GE.AND P1, PT, R15, RZ, PT ;  /* 0x000000ff0f00720c */ /* 0x000fd60003f26270 */
[----:B------:R-:W-:Y:S02]  /*0730*/  @P0 IMAD.MOV.U32 R9, RZ, RZ, RZ ;  /* 0x000000ffff090224 */ /* 0x000fe400078e00ff */
[----:B------:R-:W-:Y:S01]  /*0740*/  @!P0 FFMA R13, R0, 1.84467440737095516160e+19, RZ ;  /* 0x5f800000000d8823 */ /* 0x000fe200000000ff */
[----:B------:R-:W-:Y:S02]  /*0750*/  @!P0 IMAD.MOV.U32 R9, RZ, RZ, -0x40 ;  /* 0xffffffc0ff098424 */ /* 0x000fe400078e00ff */
[----:B------:R-:W-:Y:S02]  /*0760*/  @!P1 FFMA R14, R3, 1.84467440737095516160e+19, RZ ;  /* 0x5f800000030e9823 */ /* 0x000fe400000000ff */
[----:B------:R-:W-:-:S07]  /*0770*/  @!P1 VIADD R9, R9, 0x40 ;  /* 0x0000004009099836 */ /* 0x000fce0000000000 */
.L_x_14:
[----:B------:R-:W-:Y:S01]  /*0780*/  LEA R15, R12, 0xc0800000, 0x17 ;  /* 0xc08000000c0f7811 */ /* 0x000fe200078eb8ff */
[----:B------:R-:W-:Y:S04]  /*0790*/  BSSY.RECONVERGENT B3, `(.L_x_19) ;  /* 0x0000036000037945 */ /* 0x000fe80003800200 */
[----:B------:R-:W-:Y:S02]  /*07a0*/  IMAD.IADD R15, R14, 0x1, -R15 ;  /* 0x000000010e0f7824 */ /* 0x000fe400078e0a0f */
[----:B------:R-:W-:Y:S02]  /*07b0*/  VIADD R14, R18, 0xffffff81 ;  /* 0xffffff81120e7836 */ /* 0x000fe40000000000 */
[----:B------:R-:W0:Y:S01]  /*07c0*/  MUFU.RCP R16, R15 ;  /* 0x0000000f00107308 */ /* 0x000e220000001000 */
[----:B------:R-:W-:Y:S01]  /*07d0*/  FADD.FTZ R17, -R15, -RZ ;  /* 0x800000ff0f117221 */ /* 0x000fe20000010100 */
[C---:B------:R-:W-:Y:S01]  /*07e0*/  IMAD R0, R14.reuse, -0x800000, R13 ;  /* 0xff8000000e007824 */ /* 0x040fe200078e020d */
[----:B------:R-:W-:-:S05]  /*07f0*/  IADD3 R14, PT, PT, R14, 0x7f, -R12 ;  /* 0x0000007f0e0e7810 */ /* 0x000fca0007ffe80c */
[----:B------:R-:W-:Y:S02]  /*0800*/  IMAD.IADD R9, R14, 0x1, R9 ;  /* 0x000000010e097824 */ /* 0x000fe400078e0209 */
[----:B0-----:R-:W-:-:S04]  /*0810*/  FFMA R19, R16, R17, 1 ;  /* 0x3f80000010137423 */ /* 0x001fc80000000011 */
[----:B------:R-:W-:-:S04]  /*0820*/  FFMA R13, R16, R19, R16 ;  /* 0x00000013100d7223 */ /* 0x000fc80000000010 */
[----:B------:R-:W-:-:S04]  /*0830*/  FFMA R16, R0, R13, RZ ;  /* 0x0000000d00107223 */ /* 0x000fc800000000ff */
[----:B------:R-:W-:-:S04]  /*0840*/  FFMA R18, R17, R16, R0 ;  /* 0x0000001011127223 */ /* 0x000fc80000000000 */
[----:B------:R-:W-:-:S04]  /*0850*/  FFMA R18, R13, R18, R16 ;  /* 0x000000120d127223 */ /* 0x000fc80000000010 */
[----:B------:R-:W-:-:S04]  /*0860*/  FFMA R17, R17, R18, R0 ;  /* 0x0000001211117223 */ /* 0x000fc80000000000 */
[----:B------:R-:W-:-:S05]  /*0870*/  FFMA R0, R13, R17, R18 ;  /* 0x000000110d007223 */ /* 0x000fca0000000012 */
[----:B------:R-:W-:-:S04]  /*0880*/  SHF.R.U32.HI R12, RZ, 0x17, R0 ;  /* 0x00000017ff0c7819 */ /* 0x000fc80000011600 */
[----:B------:R-:W-:-:S05]  /*0890*/  LOP3.LUT R12, R12, 0xff, RZ, 0xc0, !PT ;  /* 0x000000ff0c0c7812 */ /* 0x000fca00078ec0ff */
[----:B------:R-:W-:-:S04]  /*08a0*/  IMAD.IADD R15, R12, 0x1, R9 ;  /* 0x000000010c0f7824 */ /* 0x000fc800078e0209 */
[----:B------:R-:W-:-:S05]  /*08b0*/  VIADD R12, R15, 0xffffffff ;  /* 0xffffffff0f0c7836 */ /* 0x000fca0000000000 */
[----:B------:R-:W-:-:S13]  /*08c0*/  ISETP.GE.U32.AND P0, PT, R12, 0xfe, PT ;  /* 0x000000fe0c00780c */ /* 0x000fda0003f06070 */
[----:B------:R-:W-:Y:S05]  /*08d0*/  @!P0 BRA `(.L_x_20) ;  /* 0x0000000000808947 */ /* 0x000fea0003800000 */
[----:B------:R-:W-:-:S13]  /*08e0*/  ISETP.GT.AND P0, PT, R15, 0xfe, PT ;  /* 0x000000fe0f00780c */ /* 0x000fda0003f04270 */
[----:B------:R-:W-:Y:S05]  /*08f0*/  @P0 BRA `(.L_x_21) ;  /* 0x00000000006c0947 */ /* 0x000fea0003800000 */
[----:B------:R-:W-:-:S13]  /*0900*/  ISETP.GE.AND P0, PT, R15, 0x1, PT ;  /* 0x000000010f00780c */ /* 0x000fda0003f06270 */
[----:B------:R-:W-:Y:S05]  /*0910*/  @P0 BRA `(.L_x_22) ;  /* 0x0000000000740947 */ /* 0x000fea0003800000 */
[----:B------:R-:W-:Y:S02]  /*0920*/  ISETP.GE.AND P0, PT, R15, -0x18, PT ;  /* 0xffffffe80f00780c */ /* 0x000fe40003f06270 */
[----:B------:R-:W-:-:S11]  /*0930*/  LOP3.LUT R0, R0, 0x80000000, RZ, 0xc0, !PT ;  /* 0x8000000000007812 */ /* 0x000fd600078ec0ff */
[----:B------:R-:W-:Y:S05]  /*0940*/  @!P0 BRA `(.L_x_22) ;  /* 0x0000000000688947 */ /* 0x000fea0003800000 */
[CCC-:B------:R-:W-:Y:S01]  /*0950*/  FFMA.RZ R9, R13.reuse, R17.reuse, R18.reuse ;  /* 0x000000110d097223 */ /* 0x1c0fe2000000c012 */
[-CC-:B------:R-:W-:Y:S01]  /*0960*/  FFMA.RM R12, R13, R17.reuse, R18.reuse ;  /* 0x000000110d0c7223 */ /* 0x180fe20000004012 */
[C---:B------:R-:W-:Y:S02]  /*0970*/  ISETP.NE.AND P2, PT, R15.reuse, RZ, PT ;  /* 0x000000ff0f00720c */ /* 0x040fe40003f45270 */
[----:B------:R-:W-:Y:S02]  /*0980*/  ISETP.NE.AND P1, PT, R15, RZ, PT ;  /* 0x000000ff0f00720c */ /* 0x000fe40003f25270 */
[----:B------:R-:W-:Y:S01]  /*0990*/  LOP3.LUT R14, R9, 0x7fffff, RZ, 0xc0, !PT ;  /* 0x007fffff090e7812 */ /* 0x000fe200078ec0ff */
[----:B------:R-:W-:Y:S01]  /*09a0*/  FFMA.RP R9, R13, R17, R18 ;  /* 0x000000110d097223 */ /* 0x000fe20000008012 */
[----:B------:R-:W-:Y:S02]  /*09b0*/  VIADD R13, R15, 0x20 ;  /* 0x000000200f0d7836 */ /* 0x000fe40000000000 */
[----:B------:R-:W-:Y:S01]  /*09c0*/  LOP3.LUT R14, R14, 0x800000, RZ, 0xfc, !PT ;  /* 0x008000000e0e7812 */ /* 0x000fe200078efcff */
[----:B------:R-:W-:Y:S01]  /*09d0*/  IMAD.MOV R15, RZ, RZ, -R15 ;  /* 0x000000ffff0f7224 */ /* 0x000fe200078e0a0f */
[----:B------:R-:W-:-:S02]  /*09e0*/  FSETP.NEU.FTZ.AND P0, PT, R9, R12, PT ;  /* 0x0000000c0900720b */ /* 0x000fc40003f1d000 */
[----:B------:R-:W-:Y:S02]  /*09f0*/  SHF.L.U32 R13, R14, R13, RZ ;  /* 0x0000000d0e0d7219 */ /* 0x000fe400000006ff */
[----:B------:R-:W-:Y:S02]  /*0a00*/  SEL R9, R15, RZ, P2 ;  /* 0x000000ff0f097207 */ /* 0x000fe40001000000 */
[----:B------:R-:W-:Y:S02]  /*0a10*/  ISETP.NE.AND P1, PT, R13, RZ, P1 ;  /* 0x000000ff0d00720c */ /* 0x000fe40000f25270 */
[----:B------:R-:W-:Y:S02]  /*0a20*/  SHF.R.U32.HI R9, RZ, R9, R14 ;  /* 0x00000009ff097219 */ /* 0x000fe4000001160e */
[----:B------:R-:W-:Y:S02]  /*0a30*/  PLOP3.LUT P0, PT, P0, P1, PT, 0xf8, 0x8f ;  /* 0x00000000008f781c */ /* 0x000fe40000703f70 */
[----:B------:R-:W-:-:S02]  /*0a40*/  SHF.R.U32.HI R13, RZ, 0x1, R9 ;  /* 0x00000001ff0d7819 */ /* 0x000fc40000011609 */
[----:B------:R-:W-:-:S04]  /*0a50*/  SEL R12, RZ, 0x1, !P0 ;  /* 0x00000001ff0c7807 */ /* 0x000fc80004000000 */
[----:B------:R-:W-:-:S04]  /*0a60*/  LOP3.LUT R12, R12, 0x1, R13, 0xf8, !PT ;  /* 0x000000010c0c7812 */ /* 0x000fc800078ef80d */
[----:B------:R-:W-:-:S05]  /*0a70*/  LOP3.LUT R12, R12, R9, RZ, 0xc0, !PT ;  /* 0x000000090c0c7212 */ /* 0x000fca00078ec0ff */
[----:B------:R-:W-:-:S05]  /*0a80*/  IMAD.IADD R13, R13, 0x1, R12 ;  /* 0x000000010d0d7824 */ /* 0x000fca00078e020c */
[----:B------:R-:W-:Y:S01]  /*0a90*/  LOP3.LUT R0, R13, R0, RZ, 0xfc, !PT ;  /* 0x000000000d007212 */ /* 0x000fe200078efcff */
[----:B------:R-:W-:Y:S06]  /*0aa0*/  BRA `(.L_x_22) ;  /* 0x0000000000107947 */ /* 0x000fec0003800000 */
.L_x_21:
[----:B------:R-:W-:-:S04]  /*0ab0*/  LOP3.LUT R0, R0, 0x80000000, RZ, 0xc0, !PT ;  /* 0x8000000000007812 */ /* 0x000fc800078ec0ff */
[----:B------:R-:W-:Y:S01]  /*0ac0*/  LOP3.LUT R0, R0, 0x7f800000, RZ, 0xfc, !PT ;  /* 0x7f80000000007812 */ /* 0x000fe200078efcff */
[----:B------:R-:W-:Y:S06]  /*0ad0*/  BRA `(.L_x_22) ;  /* 0x0000000000047947 */ /* 0x000fec0003800000 */
.L_x_20:
[----:B------:R-:W-:-:S07]  /*0ae0*/  IMAD R0, R9, 0x800000, R0 ;  /* 0x0080000009007824 */ /* 0x000fce00078e0200 */
.L_x_22:
[----:B------:R-:W-:Y:S05]  /*0af0*/  BSYNC.RECONVERGENT B3 ;  /* 0x0000000000037941 */ /* 0x000fea0003800200 */
.L_x_19:
[----:B------:R-:W-:Y:S05]  /*0b00*/  BRA `(.L_x_23) ;  /* 0x0000000000207947 */ /* 0x000fea0003800000 */
.L_x_18:
[----:B------:R-:W-:-:S04]  /*0b10*/  LOP3.LUT R0, R14, 0x80000000, R13, 0x48, !PT ;  /* 0x800000000e007812 */ /* 0x000fc800078e480d */
[----:B------:R-:W-:Y:S01]  /*0b20*/  LOP3.LUT R0, R0, 0x7f800000, RZ, 0xfc, !PT ;  /* 0x7f80000000007812 */ /* 0x000fe200078efcff */
[----:B------:R-:W-:Y:S06]  /*0b30*/  BRA `(.L_x_23) ;  /* 0x0000000000147947 */ /* 0x000fec0003800000 */
.L_x_17:
[----:B------:R-:W-:Y:S01]  /*0b40*/  LOP3.LUT R0, R14, 0x80000000, R13, 0x48, !PT ;  /* 0x800000000e007812 */ /* 0x000fe200078e480d */
[----:B------:R-:W-:Y:S06]  /*0b50*/  BRA `(.L_x_23) ;  /* 0x00000000000c7947 */ /* 0x000fec0003800000 */
.L_x_16:
[----:B------:R-:W0:Y:S01]  /*0b60*/  MUFU.RSQ R0, -QNAN ;  /* 0xffc0000000007908 */ /* 0x000e220000001400 */
[----:B------:R-:W-:Y:S05]  /*0b70*/  BRA `(.L_x_23) ;  /* 0x0000000000047947 */ /* 0x000fea0003800000 */
.L_x_15:
[----:B------:R-:W-:-:S07]  /*0b80*/  FADD.FTZ R0, R0, R3 ;  /* 0x0000000300007221 */ /* 0x000fce0000010000 */
.L_x_23:
[----:B------:R-:W-:Y:S05]  /*0b90*/  BSYNC.RECONVERGENT B2 ;  /* 0x0000000000027941 */ /* 0x000fea0003800200 */
.L_x_13:
[----:B------:R-:W-:-:S04]  /*0ba0*/  IMAD.MOV.U32 R9, RZ, RZ, 0x0 ;  /* 0x00000000ff097424 */ /* 0x000fc800078e00ff */
[----:B0-----:R-:W-:Y:S05]  /*0bb0*/  RET.REL.NODEC R8 `(_Z16init_line_kernelPfS_i) ;  /* 0xfffffff408107950 */ /* 0x001fea0003c3ffff */
.L_x_24:
        /* <DEDUP_REMOVED lines=12> */
.L_x_25:


//--------------------- .nv.global.init           --------------------------
	.section	.nv.global.init,"aw",@progbits
.nv.global.init:
	.type		$str,@object
	.size		$str,($str$1 - $str)
$str:
        /*0000*/ 	.byte	0x67, 0x72, 0x69, 0x64, 0x44, 0x69, 0x6d, 0x20, 0x20, 0x20, 0x28, 0x25, 0x64, 0x2c, 0x20, 0x25
        /*0010*/ 	.byte	0x64, 0x2c, 0x20, 0x25, 0x64, 0x29, 0x0a, 0x00
	.type		$str$1,@object
	.size		$str$1,(.L_1 - $str$1)
$str$1:
        /*0018*/ 	.byte	0x62, 0x6c, 0x6f, 0x63, 0x6b, 0x44, 0x69, 0x6d, 0x20, 0x20, 0x20, 0x28, 0x25, 0x64, 0x2c, 0x20
        /*0028*/ 	.byte	0x25, 0x64, 0x2c, 0x20, 0x25, 0x64, 0x29, 0x0a, 0x00
.L_1:


//--------------------- .nv.shared.reserved.0     --------------------------
	.section	.nv.shared.reserved.0,"aw",@nobits
	.weak		__nv_reservedSMEM_offset_0_alias
	.size		__nv_reservedSMEM_offset_0_alias, 0, 64
	.other		__nv_reservedSMEM_offset_0_alias,@"STO_CUDA_RESERVED_SHARED STV_DEFAULT"
__nv_reservedSMEM_offset_0_alias:
	.zero		0
	.zero		64


//--------------------- .nv.constant0._Z13update_kernelPfS_S_ii --------------------------
	.section	.nv.constant0._Z13update_kernelPfS_S_ii,"a",@progbits
	.sectionflags	@""
	.align	4
.nv.constant0._Z13update_kernelPfS_S_ii:
	.zero		928


//--------------------- .nv.constant0._Z16init_line_kernelPfS_i --------------------------
	.section	.nv.constant0._Z16init_line_kernelPfS_i,"a",@progbits
	.sectionflags	@""
	.align	4
.nv.constant0._Z16init_line_kernelPfS_i:
	.zero		916


//--------------------- SYMBOLS --------------------------

	.type		.nv.reservedSmem.offset0,@object
	.size		.nv.reservedSmem.offset0,0x4
	.type		vprintf,@function
